//
// Generated by NVIDIA NVVM Compiler
//
// Compiler Build ID: CL-36424714
// Cuda compilation tools, release 13.0, V13.0.88
// Based on NVVM 20.0.0
//

.version 9.0
.target sm_100
.address_size 64

	// .globl	_Z4copyPfS_ii
// _ZZ13copySharedMemPfS_iiE4temp has been demoted
// _ZZ18transposeCoalescedPfS_iiE4temp has been demoted
// _ZZ24transposeNoBankConflictsPfS_iiE4temp has been demoted

.visible .entry _Z4copyPfS_ii(
	.param .u64 .ptr .align 1 _Z4copyPfS_ii_param_0,
	.param .u64 .ptr .align 1 _Z4copyPfS_ii_param_1,
	.param .u32 _Z4copyPfS_ii_param_2,
	.param .u32 _Z4copyPfS_ii_param_3
)
{
	.reg .pred 	%p<4>;
	.reg .b32 	%r<14>;
	.reg .b32 	%f<2>;
	.reg .b64 	%rd<8>;

	ld.param.u64 	%rd1, [_Z4copyPfS_ii_param_0];
	ld.param.u64 	%rd2, [_Z4copyPfS_ii_param_1];
	ld.param.u32 	%r3, [_Z4copyPfS_ii_param_2];
	ld.param.u32 	%r4, [_Z4copyPfS_ii_param_3];
	mov.u32 	%r6, %ctaid.x;
	shl.b32 	%r7, %r6, 5;
	mov.u32 	%r8, %tid.x;
	add.s32 	%r1, %r7, %r8;
	mov.u32 	%r9, %ctaid.y;
	shl.b32 	%r10, %r9, 5;
	mov.u32 	%r11, %tid.y;
	add.s32 	%r12, %r10, %r11;
	setp.ge.s32 	%p1, %r1, %r3;
	setp.ge.s32 	%p2, %r12, %r4;
	or.pred  	%p3, %p1, %p2;
	@%p3 bra 	$L__BB0_2;
	cvta.to.global.u64 	%rd3, %rd2;
	cvta.to.global.u64 	%rd4, %rd1;
	mad.lo.s32 	%r13, %r3, %r12, %r1;
	mul.wide.s32 	%rd5, %r13, 4;
	add.s64 	%rd6, %rd3, %rd5;
	ld.global.f32 	%f1, [%rd6];
	add.s64 	%rd7, %rd4, %rd5;
	st.global.f32 	[%rd7], %f1;
$L__BB0_2:
	ret;

}
	// .globl	_Z13copySharedMemPfS_ii
.visible .entry _Z13copySharedMemPfS_ii(
	.param .u64 .ptr .align 1 _Z13copySharedMemPfS_ii_param_0,
	.param .u64 .ptr .align 1 _Z13copySharedMemPfS_ii_param_1,
	.param .u32 _Z13copySharedMemPfS_ii_param_2,
	.param .u32 _Z13copySharedMemPfS_ii_param_3
)
{
	.reg .pred 	%p<6>;
	.reg .b32 	%r<20>;
	.reg .b32 	%f<3>;
	.reg .b64 	%rd<9>;
	// demoted variable
	.shared .align 4 .b8 _ZZ13copySharedMemPfS_iiE4temp[4096];
	ld.param.u64 	%rd1, [_Z13copySharedMemPfS_ii_param_0];
	ld.param.u64 	%rd2, [_Z13copySharedMemPfS_ii_param_1];
	ld.param.u32 	%r4, [_Z13copySharedMemPfS_ii_param_2];
	ld.param.u32 	%r5, [_Z13copySharedMemPfS_ii_param_3];
	mov.u32 	%r7, %ctaid.x;
	shl.b32 	%r8, %r7, 5;
	mov.u32 	%r9, %tid.x;
	add.s32 	%r1, %r8, %r9;
	mov.u32 	%r10, %ctaid.y;
	shl.b32 	%r11, %r10, 5;
	mov.u32 	%r12, %tid.y;
	add.s32 	%r13, %r11, %r12;
	setp.lt.s32 	%p2, %r1, %r4;
	setp.lt.s32 	%p3, %r13, %r5;
	and.pred  	%p1, %p2, %p3;
	shl.b32 	%r14, %r12, 7;
	mov.u32 	%r15, _ZZ13copySharedMemPfS_iiE4temp;
	add.s32 	%r16, %r15, %r14;
	shl.b32 	%r17, %r9, 2;
	add.s32 	%r3, %r16, %r17;
	not.pred 	%p4, %p1;
	@%p4 bra 	$L__BB1_2;
	cvta.to.global.u64 	%rd3, %rd2;
	mad.lo.s32 	%r18, %r4, %r13, %r1;
	mul.wide.s32 	%rd4, %r18, 4;
	add.s64 	%rd5, %rd3, %rd4;
	ld.global.f32 	%f1, [%rd5];
	st.shared.f32 	[%r3], %f1;
$L__BB1_2:
	bar.sync 	0;
	@%p4 bra 	$L__BB1_4;
	ld.shared.f32 	%f2, [%r3];
	mad.lo.s32 	%r19, %r4, %r13, %r1;
	cvta.to.global.u64 	%rd6, %rd1;
	mul.wide.s32 	%rd7, %r19, 4;
	add.s64 	%rd8, %rd6, %rd7;
	st.global.f32 	[%rd8], %f2;
$L__BB1_4:
	ret;

}
	// .globl	_Z14transposeNaivePfS_ii
.visible .entry _Z14transposeNaivePfS_ii(
	.param .u64 .ptr .align 1 _Z14transposeNaivePfS_ii_param_0,
	.param .u64 .ptr .align 1 _Z14transposeNaivePfS_ii_param_1,
	.param .u32 _Z14transposeNaivePfS_ii_param_2,
	.param .u32 _Z14transposeNaivePfS_ii_param_3
)
{
	.reg .pred 	%p<4>;
	.reg .b32 	%r<13>;
	.reg .b32 	%f<2>;
	.reg .b64 	%rd<9>;

	ld.param.u64 	%rd1, [_Z14transposeNaivePfS_ii_param_0];
	ld.param.u64 	%rd2, [_Z14transposeNaivePfS_ii_param_1];
	ld.param.u32 	%r3, [_Z14transposeNaivePfS_ii_param_2];
	ld.param.u32 	%r4, [_Z14transposeNaivePfS_ii_param_3];
	mov.u32 	%r5, %ctaid.x;
	shl.b32 	%r6, %r5, 5;
	mov.u32 	%r7, %tid.x;
	add.s32 	%r1, %r6, %r7;
	mov.u32 	%r8, %ctaid.y;
	shl.b32 	%r9, %r8, 5;
	mov.u32 	%r10, %tid.y;
	add.s32 	%r2, %r9, %r10;
	setp.ge.s32 	%p1, %r2, %r3;
	setp.ge.s32 	%p2, %r1, %r4;
	or.pred  	%p3, %p1, %p2;
	@%p3 bra 	$L__BB2_2;
	cvta.to.global.u64 	%rd3, %rd2;
	cvta.to.global.u64 	%rd4, %rd1;
	mad.lo.s32 	%r11, %r3, %r1, %r2;
	mul.wide.s32 	%rd5, %r11, 4;
	add.s64 	%rd6, %rd3, %rd5;
	ld.global.f32 	%f1, [%rd6];
	mad.lo.s32 	%r12, %r4, %r2, %r1;
	mul.wide.s32 	%rd7, %r12, 4;
	add.s64 	%rd8, %rd4, %rd7;
	st.global.f32 	[%rd8], %f1;
$L__BB2_2:
	ret;

}
	// .globl	_Z18transposeCoalescedPfS_ii
.visible .entry _Z18transposeCoalescedPfS_ii(
	.param .u64 .ptr .align 1 _Z18transposeCoalescedPfS_ii_param_0,
	.param .u64 .ptr .align 1 _Z18transposeCoalescedPfS_ii_param_1,
	.param .u32 _Z18transposeCoalescedPfS_ii_param_2,
	.param .u32 _Z18transposeCoalescedPfS_ii_param_3
)
{
	.reg .pred 	%p<7>;
	.reg .b32 	%r<27>;
	.reg .b32 	%f<3>;
	.reg .b64 	%rd<9>;
	// demoted variable
	.shared .align 4 .b8 _ZZ18transposeCoalescedPfS_iiE4temp[4096];
	ld.param.u64 	%rd1, [_Z18transposeCoalescedPfS_ii_param_0];
	ld.param.u64 	%rd2, [_Z18transposeCoalescedPfS_ii_param_1];
	ld.param.u32 	%r9, [_Z18transposeCoalescedPfS_ii_param_2];
	ld.param.u32 	%r11, [_Z18transposeCoalescedPfS_ii_param_3];
	mov.u32 	%r12, %ctaid.x;
	shl.b32 	%r1, %r12, 5;
	mov.u32 	%r2, %tid.x;
	add.s32 	%r3, %r1, %r2;
	mov.u32 	%r13, %ctaid.y;
	shl.b32 	%r4, %r13, 5;
	mov.u32 	%r5, %tid.y;
	add.s32 	%r14, %r4, %r5;
	setp.ge.s32 	%p1, %r3, %r9;
	setp.ge.s32 	%p2, %r14, %r11;
	or.pred  	%p3, %p1, %p2;
	@%p3 bra 	$L__BB3_2;
	cvta.to.global.u64 	%rd3, %rd2;
	mad.lo.s32 	%r15, %r9, %r14, %r3;
	mul.wide.s32 	%rd4, %r15, 4;
	add.s64 	%rd5, %rd3, %rd4;
	ld.global.f32 	%f1, [%rd5];
	shl.b32 	%r16, %r5, 7;
	mov.u32 	%r17, _ZZ18transposeCoalescedPfS_iiE4temp;
	add.s32 	%r18, %r17, %r16;
	shl.b32 	%r19, %r2, 2;
	add.s32 	%r20, %r18, %r19;
	st.shared.f32 	[%r20], %f1;
$L__BB3_2:
	bar.sync 	0;
	add.s32 	%r7, %r4, %r2;
	add.s32 	%r8, %r1, %r5;
	setp.ge.s32 	%p4, %r7, %r11;
	setp.ge.s32 	%p5, %r8, %r9;
	or.pred  	%p6, %p5, %p4;
	@%p6 bra 	$L__BB3_4;
	shl.b32 	%r21, %r2, 7;
	mov.u32 	%r22, _ZZ18transposeCoalescedPfS_iiE4temp;
	add.s32 	%r23, %r22, %r21;
	shl.b32 	%r24, %r5, 2;
	add.s32 	%r25, %r23, %r24;
	ld.shared.f32 	%f2, [%r25];
	mad.lo.s32 	%r26, %r11, %r8, %r7;
	cvta.to.global.u64 	%rd6, %rd1;
	mul.wide.s32 	%rd7, %r26, 4;
	add.s64 	%rd8, %rd6, %rd7;
	st.global.f32 	[%rd8], %f2;
$L__BB3_4:
	ret;

}
	// .globl	_Z24transposeNoBankConflictsPfS_ii
.visible .entry _Z24transposeNoBankConflictsPfS_ii(
	.param .u64 .ptr .align 1 _Z24transposeNoBankConflictsPfS_ii_param_0,
	.param .u64 .ptr .align 1 _Z24transposeNoBankConflictsPfS_ii_param_1,
	.param .u32 _Z24transposeNoBankConflictsPfS_ii_param_2,
	.param .u32 _Z24transposeNoBankConflictsPfS_ii_param_3
)
{
	.reg .pred 	%p<7>;
	.reg .b32 	%r<25>;
	.reg .b32 	%f<3>;
	.reg .b64 	%rd<9>;
	// demoted variable
	.shared .align 4 .b8 _ZZ24transposeNoBankConflictsPfS_iiE4temp[4224];
	ld.param.u64 	%rd1, [_Z24transposeNoBankConflictsPfS_ii_param_0];
	ld.param.u64 	%rd2, [_Z24transposeNoBankConflictsPfS_ii_param_1];
	ld.param.u32 	%r9, [_Z24transposeNoBankConflictsPfS_ii_param_2];
	ld.param.u32 	%r11, [_Z24transposeNoBankConflictsPfS_ii_param_3];
	mov.u32 	%r12, %ctaid.x;
	shl.b32 	%r1, %r12, 5;
	mov.u32 	%r2, %tid.x;
	add.s32 	%r3, %r1, %r2;
	mov.u32 	%r13, %ctaid.y;
	shl.b32 	%r4, %r13, 5;
	mov.u32 	%r5, %tid.y;
	add.s32 	%r14, %r4, %r5;
	setp.ge.s32 	%p1, %r3, %r9;
	setp.ge.s32 	%p2, %r14, %r11;
	or.pred  	%p3, %p1, %p2;
	@%p3 bra 	$L__BB4_2;
	cvta.to.global.u64 	%rd3, %rd2;
	mad.lo.s32 	%r15, %r9, %r14, %r3;
	mul.wide.s32 	%rd4, %r15, 4;
	add.s64 	%rd5, %rd3, %rd4;
	ld.global.f32 	%f1, [%rd5];
	mov.u32 	%r16, _ZZ24transposeNoBankConflictsPfS_iiE4temp;
	mad.lo.s32 	%r17, %r5, 132, %r16;
	shl.b32 	%r18, %r2, 2;
	add.s32 	%r19, %r17, %r18;
	st.shared.f32 	[%r19], %f1;
$L__BB4_2:
	bar.sync 	0;
	add.s32 	%r7, %r4, %r2;
	add.s32 	%r8, %r1, %r5;
	setp.ge.s32 	%p4, %r7, %r11;
	setp.ge.s32 	%p5, %r8, %r9;
	or.pred  	%p6, %p5, %p4;
	@%p6 bra 	$L__BB4_4;
	mov.u32 	%r20, _ZZ24transposeNoBankConflictsPfS_iiE4temp;
	mad.lo.s32 	%r21, %r2, 132, %r20;
	shl.b32 	%r22, %r5, 2;
	add.s32 	%r23, %r21, %r22;
	ld.shared.f32 	%f2, [%r23];
	mad.lo.s32 	%r24, %r11, %r8, %r7;
	cvta.to.global.u64 	%rd6, %rd1;
	mul.wide.s32 	%rd7, %r24, 4;
	add.s64 	%rd8, %rd6, %rd7;
	st.global.f32 	[%rd8], %f2;
$L__BB4_4:
	ret;

}


// ===== COMPILED SASS (sm_100) =====

	.target	sm_100

	.elftype	@"ET_EXEC"


//--------------------- .note.nv.tkinfo           --------------------------
	.section	.note.nv.tkinfo,"",@"SHT_NOTE"
	.sectionflags	@"SHF_NOTE_NV_TKINFO"
	.tkinfo
        /*0018*/ 	.word	0x00000002
        /*0030*/ 	.string	""
        /*0030*/ 	.string	"ptxas"
        /*0030*/ 	.string	"Cuda compilation tools, release 13.0, V13.0.88"
        /*0030*/ 	.string	"Build cuda_13.0.r13.0/compiler.36424714_0"
        /*0030*/ 	.string	"-arch sm_100 -m 64 "



//--------------------- .note.nv.cuinfo           --------------------------
	.section	.note.nv.cuinfo,"",@"SHT_NOTE"
	.sectionflags	@"SHF_NOTE_NV_CUINFO"
        /*0018*/ 	.short	0x0002
        /*001a*/ 	.short	0x0064
        /*001c*/ 	.short	0x0082
	.zero		2


//--------------------- .nv.info                  --------------------------
	.section	.nv.info,"",@"SHT_CUDA_INFO"
	.align	4


	//----- nvinfo : EIATTR_REGCOUNT
	.align		4
        /*0000*/ 	.byte	0x04, 0x2f
        /*0002*/ 	.short	(.L_1 - .L_0)
	.align		4
.L_0:
        /*0004*/ 	.word	index@(_Z4copyPfS_ii)
        /*0008*/ 	.word	0x0000000a


	//----- nvinfo : EIATTR_FRAME_SIZE
	.align		4
.L_1:
        /*000c*/ 	.byte	0x04, 0x11
        /*000e*/ 	.short	(.L_3 - .L_2)
	.align		4
.L_2:
        /*0010*/ 	.word	index@(_Z4copyPfS_ii)
        /*0014*/ 	.word	0x00000000


	//----- nvinfo : EIATTR_REGCOUNT
	.align		4
.L_3:
        /*0018*/ 	.byte	0x04, 0x2f
        /*001a*/ 	.short	(.L_5 - .L_4)
	.align		4
.L_4:
        /*001c*/ 	.word	index@(_Z13copySharedMemPfS_ii)
        /*0020*/ 	.word	0x0000000c


	//----- nvinfo : EIATTR_FRAME_SIZE
	.align		4
.L_5:
        /*0024*/ 	.byte	0x04, 0x11
        /*0026*/ 	.short	(.L_7 - .L_6)
	.align		4
.L_6:
        /*0028*/ 	.word	index@(_Z13copySharedMemPfS_ii)
        /*002c*/ 	.word	0x00000000


	//----- nvinfo : EIATTR_REGCOUNT
	.align		4
.L_7:
        /*0030*/ 	.byte	0x04, 0x2f
        /*0032*/ 	.short	(.L_9 - .L_8)
	.align		4
.L_8:
        /*0034*/ 	.word	index@(_Z14transposeNaivePfS_ii)
        /*0038*/ 	.word	0x0000000a


	//----- nvinfo : EIATTR_FRAME_SIZE
	.align		4
.L_9:
        /*003c*/ 	.byte	0x04, 0x11
        /*003e*/ 	.short	(.L_11 - .L_10)
	.align		4
.L_10:
        /*0040*/ 	.word	index@(_Z14transposeNaivePfS_ii)
        /*0044*/ 	.word	0x00000000


	//----- nvinfo : EIATTR_REGCOUNT
	.align		4
.L_11:
        /*0048*/ 	.byte	0x04, 0x2f
        /*004a*/ 	.short	(.L_13 - .L_12)
	.align		4
.L_12:
        /*004c*/ 	.word	index@(_Z18transposeCoalescedPfS_ii)
        /*0050*/ 	.word	0x0000000c


	//----- nvinfo : EIATTR_FRAME_SIZE
	.align		4
.L_13:
        /*0054*/ 	.byte	0x04, 0x11
        /*0056*/ 	.short	(.L_15 - .L_14)
	.align		4
.L_14:
        /*0058*/ 	.word	index@(_Z18transposeCoalescedPfS_ii)
        /*005c*/ 	.word	0x00000000


	//----- nvinfo : EIATTR_REGCOUNT
	.align		4
.L_15:
        /*0060*/ 	.byte	0x04, 0x2f
        /*0062*/ 	.short	(.L_17 - .L_16)
	.align		4
.L_16:
        /*0064*/ 	.word	index@(_Z24transposeNoBankConflictsPfS_ii)
        /*0068*/ 	.word	0x0000000c


	//----- nvinfo : EIATTR_FRAME_SIZE
	.align		4
.L_17:
        /*006c*/ 	.byte	0x04, 0x11
        /*006e*/ 	.short	(.L_19 - .L_18)
	.align		4
.L_18:
        /*0070*/ 	.word	index@(_Z24transposeNoBankConflictsPfS_ii)
        /*0074*/ 	.word	0x00000000


	//----- nvinfo : EIATTR_MIN_STACK_SIZE
	.align		4
.L_19:
        /*0078*/ 	.byte	0x04, 0x12
        /*007a*/ 	.short	(.L_21 - .L_20)
	.align		4
.L_20:
        /*007c*/ 	.word	index@(_Z24transposeNoBankConflictsPfS_ii)
        /*0080*/ 	.word	0x00000000


	//----- nvinfo : EIATTR_MIN_STACK_SIZE
	.align		4
.L_21:
        /*0084*/ 	.byte	0x04, 0x12
        /*0086*/ 	.short	(.L_23 - .L_22)
	.align		4
.L_22:
        /*0088*/ 	.word	index@(_Z18transposeCoalescedPfS_ii)
        /*008c*/ 	.word	0x00000000


	//----- nvinfo : EIATTR_MIN_STACK_SIZE
	.align		4
.L_23:
        /*0090*/ 	.byte	0x04, 0x12
        /*0092*/ 	.short	(.L_25 - .L_24)
	.align		4
.L_24:
        /*0094*/ 	.word	index@(_Z14transposeNaivePfS_ii)
        /*0098*/ 	.word	0x00000000


	//----- nvinfo : EIATTR_MIN_STACK_SIZE
	.align		4
.L_25:
        /*009c*/ 	.byte	0x04, 0x12
        /*009e*/ 	.short	(.L_27 - .L_26)
	.align		4
.L_26:
        /*00a0*/ 	.word	index@(_Z13copySharedMemPfS_ii)
        /*00a4*/ 	.word	0x00000000


	//----- nvinfo : EIATTR_MIN_STACK_SIZE
	.align		4
.L_27:
        /*00a8*/ 	.byte	0x04, 0x12
        /*00aa*/ 	.short	(.L_29 - .L_28)
	.align		4
.L_28:
        /*00ac*/ 	.word	index@(_Z4copyPfS_ii)
        /*00b0*/ 	.word	0x00000000
.L_29:


//--------------------- .nv.compat                --------------------------
	.section	.nv.compat,"",@"SHT_CUDA_COMPAT_INFO"
	.align	4
        /*0000*/ 	.byte	0x02, 0x09, 0x00, 0x00, 0x02, 0x02, 0x01, 0x00, 0x02, 0x05, 0x05, 0x00, 0x03, 0x07, 0x01, 0x01
        /*0010*/ 	.byte	0x02, 0x03, 0x00, 0x00, 0x02, 0x06, 0x01, 0x00, 0x04, 0x0b, 0x08, 0x00, 0x09, 0x00, 0x00, 0x00
        /*0020*/ 	.byte	0x00, 0x00, 0x00, 0x00


//--------------------- .nv.info._Z24transposeNoBankConflictsPfS_ii --------------------------
	.section	.nv.info._Z24transposeNoBankConflictsPfS_ii,"",@"SHT_CUDA_INFO"
	.sectionflags	@""
	.align	4


	//----- nvinfo : EIATTR_CUDA_API_VERSION
	.align		4
        /*0000*/ 	.byte	0x04, 0x37
        /*0002*/ 	.short	(.L_31 - .L_30)
.L_30:
        /*0004*/ 	.word	0x00000082


	//----- nvinfo : EIATTR_KPARAM_INFO
	.align		4
.L_31:
        /*0008*/ 	.byte	0x04, 0x17
        /*000a*/ 	.short	(.L_33 - .L_32)
.L_32:
        /*000c*/ 	.word	0x00000000
        /*0010*/ 	.short	0x0003
        /*0012*/ 	.short	0x0014
        /*0014*/ 	.byte	0x00, 0xf0, 0x11, 0x00


	//----- nvinfo : EIATTR_KPARAM_INFO
	.align		4
.L_33:
        /*0018*/ 	.byte	0x04, 0x17
        /*001a*/ 	.short	(.L_35 - .L_34)
.L_34:
        /*001c*/ 	.word	0x00000000
        /*0020*/ 	.short	0x0002
        /*0022*/ 	.short	0x0010
        /*0024*/ 	.byte	0x00, 0xf0, 0x11, 0x00


	//----- nvinfo : EIATTR_KPARAM_INFO
	.align		4
.L_35:
        /*0028*/ 	.byte	0x04, 0x17
        /*002a*/ 	.short	(.L_37 - .L_36)
.L_36:
        /*002c*/ 	.word	0x00000000
        /*0030*/ 	.short	0x0001
        /*0032*/ 	.short	0x0008
        /*0034*/ 	.byte	0x00, 0xf5, 0x21, 0x00


	//----- nvinfo : EIATTR_KPARAM_INFO
	.align		4
.L_37:
        /*0038*/ 	.byte	0x04, 0x17
        /*003a*/ 	.short	(.L_39 - .L_38)
.L_38:
        /*003c*/ 	.word	0x00000000
        /*0040*/ 	.short	0x0000
        /*0042*/ 	.short	0x0000
        /*0044*/ 	.byte	0x00, 0xf5, 0x21, 0x00


	//----- nvinfo : EIATTR_SPARSE_MMA_MASK
	.align		4
.L_39:
        /*0048*/ 	.byte	0x03, 0x50
        /*004a*/ 	.short	0x0000


	//----- nvinfo : EIATTR_MAXREG_COUNT
	.align		4
        /*004c*/ 	.byte	0x03, 0x1b
        /*004e*/ 	.short	0x00ff


	//----- nvinfo : EIATTR_NUM_BARRIERS
	.align		4
        /*0050*/ 	.byte	0x02, 0x4c
        /*0052*/ 	.byte	0x01
	.zero		1


	//----- nvinfo : EIATTR_MERCURY_ISA_VERSION
	.align		4
        /*0054*/ 	.byte	0x03, 0x5f
        /*0056*/ 	.short	0x0101


	//----- nvinfo : EIATTR_VRC_CTA_INIT_COUNT
	.align		4
        /*0058*/ 	.byte	0x02, 0x4a
	.zero		1
	.zero		1


	//----- nvinfo : EIATTR_EXIT_INSTR_OFFSETS
	.align		4
        /*005c*/ 	.byte	0x04, 0x1c
        /*005e*/ 	.short	(.L_41 - .L_40)


	//   ....[0]....
.L_40:
        /*0060*/ 	.word	0x000001a0


	//   ....[1]....
        /*0064*/ 	.word	0x00000250


	//----- nvinfo : EIATTR_CBANK_PARAM_SIZE
	.align		4
.L_41:
        /*0068*/ 	.byte	0x03, 0x19
        /*006a*/ 	.short	0x0018


	//----- nvinfo : EIATTR_PARAM_CBANK
	.align		4
        /*006c*/ 	.byte	0x04, 0x0a
        /*006e*/ 	.short	(.L_43 - .L_42)
	.align		4
.L_42:
        /*0070*/ 	.word	index@(.nv.constant0._Z24transposeNoBankConflictsPfS_ii)
        /*0074*/ 	.short	0x0380
        /*0076*/ 	.short	0x0018


	//----- nvinfo : EIATTR_SW_WAR
	.align		4
.L_43:
        /*0078*/ 	.byte	0x04, 0x36
        /*007a*/ 	.short	(.L_45 - .L_44)
.L_44:
        /*007c*/ 	.word	0x00000008
.L_45:


//--------------------- .nv.info._Z18transposeCoalescedPfS_ii --------------------------
	.section	.nv.info._Z18transposeCoalescedPfS_ii,"",@"SHT_CUDA_INFO"
	.sectionflags	@""
	.align	4


	//----- nvinfo : EIATTR_CUDA_API_VERSION
	.align		4
        /*0000*/ 	.byte	0x04, 0x37
        /*0002*/ 	.short	(.L_47 - .L_46)
.L_46:
        /*0004*/ 	.word	0x00000082


	//----- nvinfo : EIATTR_KPARAM_INFO
	.align		4
.L_47:
        /*0008*/ 	.byte	0x04, 0x17
        /*000a*/ 	.short	(.L_49 - .L_48)
.L_48:
        /*000c*/ 	.word	0x00000000
        /*0010*/ 	.short	0x0003
        /*0012*/ 	.short	0x0014
        /*0014*/ 	.byte	0x00, 0xf0, 0x11, 0x00


	//----- nvinfo : EIATTR_KPARAM_INFO
	.align		4
.L_49:
        /*0018*/ 	.byte	0x04, 0x17
        /*001a*/ 	.short	(.L_51 - .L_50)
.L_50:
        /*001c*/ 	.word	0x00000000
        /*0020*/ 	.short	0x0002
        /*0022*/ 	.short	0x0010
        /*0024*/ 	.byte	0x00, 0xf0, 0x11, 0x00


	//----- nvinfo : EIATTR_KPARAM_INFO
	.align		4
.L_51:
        /*0028*/ 	.byte	0x04, 0x17
        /*002a*/ 	.short	(.L_53 - .L_52)
.L_52:
        /*002c*/ 	.word	0x00000000
        /*0030*/ 	.short	0x0001
        /*0032*/ 	.short	0x0008
        /*0034*/ 	.byte	0x00, 0xf5, 0x21, 0x00


	//----- nvinfo : EIATTR_KPARAM_INFO
	.align		4
.L_53:
        /*0038*/ 	.byte	0x04, 0x17
        /*003a*/ 	.short	(.L_55 - .L_54)
.L_54:
        /*003c*/ 	.word	0x00000000
        /*0040*/ 	.short	0x0000
        /*0042*/ 	.short	0x0000
        /*0044*/ 	.byte	0x00, 0xf5, 0x21, 0x00


	//----- nvinfo : EIATTR_SPARSE_MMA_MASK
	.align		4
.L_55:
        /*0048*/ 	.byte	0x03, 0x50
        /*004a*/ 	.short	0x0000


	//----- nvinfo : EIATTR_MAXREG_COUNT
	.align		4
        /*004c*/ 	.byte	0x03, 0x1b
        /*004e*/ 	.short	0x00ff


	//----- nvinfo : EIATTR_NUM_BARRIERS
	.align		4
        /*0050*/ 	.byte	0x02, 0x4c
        /*0052*/ 	.byte	0x01
	.zero		1


	//----- nvinfo : EIATTR_MERCURY_ISA_VERSION
	.align		4
        /*0054*/ 	.byte	0x03, 0x5f
        /*0056*/ 	.short	0x0101


	//----- nvinfo : EIATTR_VRC_CTA_INIT_COUNT
	.align		4
        /*0058*/ 	.byte	0x02, 0x4a
	.zero		1
	.zero		1


	//----- nvinfo : EIATTR_EXIT_INSTR_OFFSETS
	.align		4
        /*005c*/ 	.byte	0x04, 0x1c
        /*005e*/ 	.short	(.L_57 - .L_56)


	//   ....[0]....
.L_56:
        /*0060*/ 	.word	0x000001a0


	//   ....[1]....
        /*0064*/ 	.word	0x00000250


	//----- nvinfo : EIATTR_CBANK_PARAM_SIZE
	.align		4
.L_57:
        /*0068*/ 	.byte	0x03, 0x19
        /*006a*/ 	.short	0x0018


	//----- nvinfo : EIATTR_PARAM_CBANK
	.align		4
        /*006c*/ 	.byte	0x04, 0x0a
        /*006e*/ 	.short	(.L_59 - .L_58)
	.align		4
.L_58:
        /*0070*/ 	.word	index@(.nv.constant0._Z18transposeCoalescedPfS_ii)
        /*0074*/ 	.short	0x0380
        /*0076*/ 	.short	0x0018


	//----- nvinfo : EIATTR_SW_WAR
	.align		4
.L_59:
        /*0078*/ 	.byte	0x04, 0x36
        /*007a*/ 	.short	(.L_61 - .L_60)
.L_60:
        /*007c*/ 	.word	0x00000008
.L_61:


//--------------------- .nv.info._Z14transposeNaivePfS_ii --------------------------
	.section	.nv.info._Z14transposeNaivePfS_ii,"",@"SHT_CUDA_INFO"
	.sectionflags	@""
	.align	4


	//----- nvinfo : EIATTR_CUDA_API_VERSION
	.align		4
        /*0000*/ 	.byte	0x04, 0x37
        /*0002*/ 	.short	(.L_63 - .L_62)
.L_62:
        /*0004*/ 	.word	0x00000082


	//----- nvinfo : EIATTR_KPARAM_INFO
	.align		4
.L_63:
        /*0008*/ 	.byte	0x04, 0x17
        /*000a*/ 	.short	(.L_65 - .L_64)
.L_64:
        /*000c*/ 	.word	0x00000000
        /*0010*/ 	.short	0x0003
        /*0012*/ 	.short	0x0014
        /*0014*/ 	.byte	0x00, 0xf0, 0x11, 0x00


	//----- nvinfo : EIATTR_KPARAM_INFO
	.align		4
.L_65:
        /*0018*/ 	.byte	0x04, 0x17
        /*001a*/ 	.short	(.L_67 - .L_66)
.L_66:
        /*001c*/ 	.word	0x00000000
        /*0020*/ 	.short	0x0002
        /*0022*/ 	.short	0x0010
        /*0024*/ 	.byte	0x00, 0xf0, 0x11, 0x00


	//----- nvinfo : EIATTR_KPARAM_INFO
	.align		4
.L_67:
        /*0028*/ 	.byte	0x04, 0x17
        /*002a*/ 	.short	(.L_69 - .L_68)
.L_68:
        /*002c*/ 	.word	0x00000000
        /*0030*/ 	.short	0x0001
        /*0032*/ 	.short	0x0008
        /*0034*/ 	.byte	0x00, 0xf5, 0x21, 0x00


	//----- nvinfo : EIATTR_KPARAM_INFO
	.align		4
.L_69:
        /*0038*/ 	.byte	0x04, 0x17
        /*003a*/ 	.short	(.L_71 - .L_70)
.L_70:
        /*003c*/ 	.word	0x00000000
        /*0040*/ 	.short	0x0000
        /*0042*/ 	.short	0x0000
        /*0044*/ 	.byte	0x00, 0xf5, 0x21, 0x00


	//----- nvinfo : EIATTR_SPARSE_MMA_MASK
	.align		4
.L_71:
        /*0048*/ 	.byte	0x03, 0x50
        /*004a*/ 	.short	0x0000


	//----- nvinfo : EIATTR_MAXREG_COUNT
	.align		4
        /*004c*/ 	.byte	0x03, 0x1b
        /*004e*/ 	.short	0x00ff


	//----- nvinfo : EIATTR_MERCURY_ISA_VERSION
	.align		4
        /*0050*/ 	.byte	0x03, 0x5f
        /*0052*/ 	.short	0x0101


	//----- nvinfo : EIATTR_VRC_CTA_INIT_COUNT
	.align		4
        /*0054*/ 	.byte	0x02, 0x4a
	.zero		1
	.zero		1


	//----- nvinfo : EIATTR_EXIT_INSTR_OFFSETS
	.align		4
        /*0058*/ 	.byte	0x04, 0x1c
        /*005a*/ 	.short	(.L_73 - .L_72)


	//   ....[0]....
.L_72:
        /*005c*/ 	.word	0x000000a0


	//   ....[1]....
        /*0060*/ 	.word	0x00000140


	//----- nvinfo : EIATTR_CBANK_PARAM_SIZE
	.align		4
.L_73:
        /*0064*/ 	.byte	0x03, 0x19
        /*0066*/ 	.short	0x0018


	//----- nvinfo : EIATTR_PARAM_CBANK
	.align		4
        /*0068*/ 	.byte	0x04, 0x0a
        /*006a*/ 	.short	(.L_75 - .L_74)
	.align		4
.L_74:
        /*006c*/ 	.word	index@(.nv.constant0._Z14transposeNaivePfS_ii)
        /*0070*/ 	.short	0x0380
        /*0072*/ 	.short	0x0018


	//----- nvinfo : EIATTR_SW_WAR
	.align		4
.L_75:
        /*0074*/ 	.byte	0x04, 0x36
        /*0076*/ 	.short	(.L_77 - .L_76)
.L_76:
        /*0078*/ 	.word	0x00000008
.L_77:


//--------------------- .nv.info._Z13copySharedMemPfS_ii --------------------------
	.section	.nv.info._Z13copySharedMemPfS_ii,"",@"SHT_CUDA_INFO"
	.sectionflags	@""
	.align	4


	//----- nvinfo : EIATTR_CUDA_API_VERSION
	.align		4
        /*0000*/ 	.byte	0x04, 0x37
        /*0002*/ 	.short	(.L_79 - .L_78)
.L_78:
        /*0004*/ 	.word	0x00000082


	//----- nvinfo : EIATTR_KPARAM_INFO
	.align		4
.L_79:
        /*0008*/ 	.byte	0x04, 0x17
        /*000a*/ 	.short	(.L_81 - .L_80)
.L_80:
        /*000c*/ 	.word	0x00000000
        /*0010*/ 	.short	0x0003
        /*0012*/ 	.short	0x0014
        /*0014*/ 	.byte	0x00, 0xf0, 0x11, 0x00


	//----- nvinfo : EIATTR_KPARAM_INFO
	.align		4
.L_81:
        /*0018*/ 	.byte	0x04, 0x17
        /*001a*/ 	.short	(.L_83 - .L_82)
.L_82:
        /*001c*/ 	.word	0x00000000
        /*0020*/ 	.short	0x0002
        /*0022*/ 	.short	0x0010
        /*0024*/ 	.byte	0x00, 0xf0, 0x11, 0x00


	//----- nvinfo : EIATTR_KPARAM_INFO
	.align		4
.L_83:
        /*0028*/ 	.byte	0x04, 0x17
        /*002a*/ 	.short	(.L_85 - .L_84)
.L_84:
        /*002c*/ 	.word	0x00000000
        /*0030*/ 	.short	0x0001
        /*0032*/ 	.short	0x0008
        /*0034*/ 	.byte	0x00, 0xf5, 0x21, 0x00


	//----- nvinfo : EIATTR_KPARAM_INFO
	.align		4
.L_85:
        /*0038*/ 	.byte	0x04, 0x17
        /*003a*/ 	.short	(.L_87 - .L_86)
.L_86:
        /*003c*/ 	.word	0x00000000
        /*0040*/ 	.short	0x0000
        /*0042*/ 	.short	0x0000
        /*0044*/ 	.byte	0x00, 0xf5, 0x21, 0x00


	//----- nvinfo : EIATTR_SPARSE_MMA_MASK
	.align		4
.L_87:
        /*0048*/ 	.byte	0x03, 0x50
        /*004a*/ 	.short	0x0000


	//----- nvinfo : EIATTR_MAXREG_COUNT
	.align		4
        /*004c*/ 	.byte	0x03, 0x1b
        /*004e*/ 	.short	0x00ff


	//----- nvinfo : EIATTR_NUM_BARRIERS
	.align		4
        /*0050*/ 	.byte	0x02, 0x4c
        /*0052*/ 	.byte	0x01
	.zero		1


	//----- nvinfo : EIATTR_MERCURY_ISA_VERSION
	.align		4
        /*0054*/ 	.byte	0x03, 0x5f
        /*0056*/ 	.short	0x0101


	//----- nvinfo : EIATTR_VRC_CTA_INIT_COUNT
	.align		4
        /*0058*/ 	.byte	0x02, 0x4a
	.zero		1
	.zero		1


	//----- nvinfo : EIATTR_EXIT_INSTR_OFFSETS
	.align		4
        /*005c*/ 	.byte	0x04, 0x1c
        /*005e*/ 	.short	(.L_89 - .L_88)


	//   ....[0]....
.L_88:
        /*0060*/ 	.word	0x00000160


	//   ....[1]....
        /*0064*/ 	.word	0x000001c0


	//----- nvinfo : EIATTR_CBANK_PARAM_SIZE
	.align		4
.L_89:
        /*0068*/ 	.byte	0x03, 0x19
        /*006a*/ 	.short	0x0018


	//----- nvinfo : EIATTR_PARAM_CBANK
	.align		4
        /*006c*/ 	.byte	0x04, 0x0a
        /*006e*/ 	.short	(.L_91 - .L_90)
	.align		4
.L_90:
        /*0070*/ 	.word	index@(.nv.constant0._Z13copySharedMemPfS_ii)
        /*0074*/ 	.short	0x0380
        /*0076*/ 	.short	0x0018


	//----- nvinfo : EIATTR_SW_WAR
	.align		4
.L_91:
        /*0078*/ 	.byte	0x04, 0x36
        /*007a*/ 	.short	(.L_93 - .L_92)
.L_92:
        /*007c*/ 	.word	0x00000008
.L_93:


//--------------------- .nv.info._Z4copyPfS_ii    --------------------------
	.section	.nv.info._Z4copyPfS_ii,"",@"SHT_CUDA_INFO"
	.sectionflags	@""
	.align	4


	//----- nvinfo : EIATTR_CUDA_API_VERSION
	.align		4
        /*0000*/ 	.byte	0x04, 0x37
        /*0002*/ 	.short	(.L_95 - .L_94)
.L_94:
        /*0004*/ 	.word	0x00000082


	//----- nvinfo : EIATTR_KPARAM_INFO
	.align		4
.L_95:
        /*0008*/ 	.byte	0x04, 0x17
        /*000a*/ 	.short	(.L_97 - .L_96)
.L_96:
        /*000c*/ 	.word	0x00000000
        /*0010*/ 	.short	0x0003
        /*0012*/ 	.short	0x0014
        /*0014*/ 	.byte	0x00, 0xf0, 0x11, 0x00


	//----- nvinfo : EIATTR_KPARAM_INFO
	.align		4
.L_97:
        /*0018*/ 	.byte	0x04, 0x17
        /*001a*/ 	.short	(.L_99 - .L_98)
.L_98:
        /*001c*/ 	.word	0x00000000
        /*0020*/ 	.short	0x0002
        /*0022*/ 	.short	0x0010
        /*0024*/ 	.byte	0x00, 0xf0, 0x11, 0x00


	//----- nvinfo : EIATTR_KPARAM_INFO
	.align		4
.L_99:
        /*0028*/ 	.byte	0x04, 0x17
        /*002a*/ 	.short	(.L_101 - .L_100)
.L_100:
        /*002c*/ 	.word	0x00000000
        /*0030*/ 	.short	0x0001
        /*0032*/ 	.short	0x0008
        /*0034*/ 	.byte	0x00, 0xf5, 0x21, 0x00


	//----- nvinfo : EIATTR_KPARAM_INFO
	.align		4
.L_101:
        /*0038*/ 	.byte	0x04, 0x17
        /*003a*/ 	.short	(.L_103 - .L_102)
.L_102:
        /*003c*/ 	.word	0x00000000
        /*0040*/ 	.short	0x0000
        /*0042*/ 	.short	0x0000
        /*0044*/ 	.byte	0x00, 0xf5, 0x21, 0x00


	//----- nvinfo : EIATTR_SPARSE_MMA_MASK
	.align		4
.L_103:
        /*0048*/ 	.byte	0x03, 0x50
        /*004a*/ 	.short	0x0000


	//----- nvinfo : EIATTR_MAXREG_COUNT
	.align		4
        /*004c*/ 	.byte	0x03, 0x1b
        /*004e*/ 	.short	0x00ff


	//----- nvinfo : EIATTR_MERCURY_ISA_VERSION
	.align		4
        /*0050*/ 	.byte	0x03, 0x5f
        /*0052*/ 	.short	0x0101


	//----- nvinfo : EIATTR_VRC_CTA_INIT_COUNT
	.align		4
        /*0054*/ 	.byte	0x02, 0x4a
	.zero		1
	.zero		1


	//----- nvinfo : EIATTR_EXIT_INSTR_OFFSETS
	.align		4
        /*0058*/ 	.byte	0x04, 0x1c
        /*005a*/ 	.short	(.L_105 - .L_104)


	//   ....[0]....
.L_104:
        /*005c*/ 	.word	0x000000a0


	//   ....[1]....
        /*0060*/ 	.word	0x00000130


	//----- nvinfo : EIATTR_CBANK_PARAM_SIZE
	.align		4
.L_105:
        /*0064*/ 	.byte	0x03, 0x19
        /*0066*/ 	.short	0x0018


	//----- nvinfo : EIATTR_PARAM_CBANK
	.align		4
        /*0068*/ 	.byte	0x04, 0x0a
        /*006a*/ 	.short	(.L_107 - .L_106)
	.align		4
.L_106:
        /*006c*/ 	.word	index@(.nv.constant0._Z4copyPfS_ii)
        /*0070*/ 	.short	0x0380
        /*0072*/ 	.short	0x0018


	//----- nvinfo : EIATTR_SW_WAR
	.align		4
.L_107:
        /*0074*/ 	.byte	0x04, 0x36
        /*0076*/ 	.short	(.L_109 - .L_108)
.L_108:
        /*0078*/ 	.word	0x00000008
.L_109:


//--------------------- .nv.callgraph             --------------------------
	.section	.nv.callgraph,"",@"SHT_CUDA_CALLGRAPH"
	.align	4
	.sectionentsize	8
	.align		4
        /*0000*/ 	.word	0x00000000
	.align		4
        /*0004*/ 	.word	0xffffffff
	.align		4
        /*0008*/ 	.word	0x00000000
	.align		4
        /*000c*/ 	.word	0xfffffffe
	.align		4
        /*0010*/ 	.word	0x00000000
	.align		4
        /*0014*/ 	.word	0xfffffffd
	.align		4
        /*0018*/ 	.word	0x00000000
	.align		4
        /*001c*/ 	.word	0xfffffffc


//--------------------- .text._Z24transposeNoBankConflictsPfS_ii --------------------------
	.section	.text._Z24transposeNoBankConflictsPfS_ii,"ax",@progbits
	.align	128
        .global         _Z24transposeNoBankConflictsPfS_ii
        .type           _Z24transposeNoBankConflictsPfS_ii,@function
        .size           _Z24transposeNoBankConflictsPfS_ii,(.L_x_5 - _Z24transposeNoBankConflictsPfS_ii)
        .other          _Z24transposeNoBankConflictsPfS_ii,@"STO_CUDA_ENTRY STV_DEFAULT"
_Z24transposeNoBankConflictsPfS_ii:
.text._Z24transposeNoBankConflictsPfS_ii:
[----:B------:R-:W-:Y:S01]  /*0000*/  LDC R1, c[0x0][0x37c] ;  /* 0x0000df00ff017b82 */ /* 0x000fe20000000800 */
[----:B------:R-:W0:Y:S01]  /*0010*/  S2R R8, SR_TID.Y ;  /* 0x0000000000087919 */ /* 0x000e220000002200 */
[----:B------:R-:W1:Y:S01]  /*0020*/  LDCU.64 UR6, c[0x0][0x390] ;  /* 0x00007200ff0677ac */ /* 0x000e620008000a00 */
[----:B------:R-:W0:Y:S01]  /*0030*/  S2R R9, SR_CTAID.Y ;  /* 0x0000000000097919 */ /* 0x000e220000002600 */
[----:B------:R-:W2:Y:S01]  /*0040*/  LDCU.64 UR4, c[0x0][0x358] ;  /* 0x00006b00ff0477ac */ /* 0x000ea20008000a00 */
[----:B------:R-:W3:Y:S01]  /*0050*/  S2R R7, SR_CTAID.X ;  /* 0x0000000000077919 */ /* 0x000ee20000002500 */
[----:B------:R-:W3:Y:S01]  /*0060*/  S2R R6, SR_TID.X ;  /* 0x0000000000067919 */ /* 0x000ee20000002100 */
[----:B0-----:R-:W-:-:S05]  /*0070*/  IMAD R5, R9, 0x20, R8 ;  /* 0x0000002009057824 */ /* 0x001fca00078e0208 */
[----:B-1----:R-:W-:Y:S01]  /*0080*/  ISETP.GE.AND P0, PT, R5, UR7, PT ;  /* 0x0000000705007c0c */ /* 0x002fe2000bf06270 */
[----:B---3--:R-:W-:-:S05]  /*0090*/  IMAD R0, R7, 0x20, R6 ;  /* 0x0000002007007824 */ /* 0x008fca00078e0206 */
[----:B------:R-:W-:-:S13]  /*00a0*/  ISETP.GE.OR P0, PT, R0, UR6, P0 ;  /* 0x0000000600007c0c */ /* 0x000fda0008706670 */
[----:B------:R-:W0:Y:S01]  /*00b0*/  @!P0 LDC.64 R2, c[0x0][0x388] ;  /* 0x0000e200ff028b82 */ /* 0x000e220000000a00 */
[----:B------:R-:W-:-:S04]  /*00c0*/  @!P0 IMAD R5, R5, UR6, R0 ;  /* 0x0000000605058c24 */ /* 0x000fc8000f8e0200 */
[----:B0-----:R-:W-:-:S06]  /*00d0*/  @!P0 IMAD.WIDE R2, R5, 0x4, R2 ;  /* 0x0000000405028825 */ /* 0x001fcc00078e0202 */
[----:B--2---:R-:W2:Y:S01]  /*00e0*/  @!P0 LDG.E R2, desc[UR4][R2.64] ;  /* 0x0000000402028981 */ /* 0x004ea2000c1e1900 */
[----:B------:R-:W-:Y:S01]  /*00f0*/  @!P0 MOV R0, 0x400 ;  /* 0x0000040000008802 */ /* 0x000fe20000000f00 */
[----:B------:R-:W-:Y:S01]  /*0100*/  IMAD R7, R7, 0x20, R8 ;  /* 0x0000002007077824 */ /* 0x000fe200078e0208 */
[----:B------:R-:W-:Y:S01]  /*0110*/  LEA R4, R9, R6, 0x5 ;  /* 0x0000000609047211 */ /* 0x000fe200078e28ff */
[----:B------:R-:W0:Y:S03]  /*0120*/  @!P0 S2R R5, SR_CgaCtaId ;  /* 0x0000000000058919 */ /* 0x000e260000008800 */
[----:B------:R-:W-:-:S04]  /*0130*/  ISETP.GE.AND P1, PT, R4, UR7, PT ;  /* 0x0000000704007c0c */ /* 0x000fc8000bf26270 */
[----:B------:R-:W-:Y:S02]  /*0140*/  ISETP.GE.OR P1, PT, R7, UR6, P1 ;  /* 0x0000000607007c0c */ /* 0x000fe40008f26670 */
[----:B0-----:R-:W-:-:S05]  /*0150*/  @!P0 LEA R0, R5, R0, 0x18 ;  /* 0x0000000005008211 */ /* 0x001fca00078ec0ff */
[----:B------:R-:W-:-:S05]  /*0160*/  @!P0 IMAD R0, R8, 0x84, R0 ;  /* 0x0000008408008824 */ /* 0x000fca00078e0200 */
[----:B------:R-:W-:-:S05]  /*0170*/  @!P0 LEA R5, R6, R0, 0x2 ;  /* 0x0000000006058211 */ /* 0x000fca00078e10ff */
[----:B--2---:R0:W-:Y:S01]  /*0180*/  @!P0 STS [R5], R2 ;  /* 0x0000000205008388 */ /* 0x0041e20000000800 */
[----:B------:R-:W-:Y:S06]  /*0190*/  BAR.SYNC.DEFER_BLOCKING 0x0 ;  /* 0x0000000000007b1d */ /* 0x000fec0000010000 */
[----:B------:R-:W-:Y:S05]  /*01a0*/  @P1 EXIT ;  /* 0x000000000000194d */ /* 0x000fea0003800000 */
[----:B------:R-:W1:Y:S01]  /*01b0*/  S2R R3, SR_CgaCtaId ;  /* 0x0000000000037919 */ /* 0x000e620000008800 */
[----:B------:R-:W-:Y:S01]  /*01c0*/  MOV R0, 0x400 ;  /* 0x0000040000007802 */ /* 0x000fe20000000f00 */
[----:B------:R-:W-:-:S03]  /*01d0*/  IMAD R7, R7, UR7, R4 ;  /* 0x0000000707077c24 */ /* 0x000fc6000f8e0204 */
[----:B-1----:R-:W-:-:S05]  /*01e0*/  LEA R3, R3, R0, 0x18 ;  /* 0x0000000003037211 */ /* 0x002fca00078ec0ff */
[----:B------:R-:W-:Y:S02]  /*01f0*/  IMAD R0, R6, 0x84, R3 ;  /* 0x0000008406007824 */ /* 0x000fe400078e0203 */
[----:B0-----:R-:W0:Y:S02]  /*0200*/  LDC.64 R2, c[0x0][0x380] ;  /* 0x0000e000ff027b82 */ /* 0x001e240000000a00 */
[----:B------:R-:W-:-:S05]  /*0210*/  IMAD R0, R8, 0x4, R0 ;  /* 0x0000000408007824 */ /* 0x000fca00078e0200 */
[----:B------:R-:W1:Y:S01]  /*0220*/  LDS R5, [R0] ;  /* 0x0000000000057984 */ /* 0x000e620000000800 */
[----:B0-----:R-:W-:-:S05]  /*0230*/  IMAD.WIDE R2, R7, 0x4, R2 ;  /* 0x0000000407027825 */ /* 0x001fca00078e0202 */
[----:B-1----:R-:W-:Y:S01]  /*0240*/  STG.E desc[UR4][R2.64], R5 ;  /* 0x0000000502007986 */ /* 0x002fe2000c101904 */
[----:B------:R-:W-:Y:S05]  /*0250*/  EXIT ;  /* 0x000000000000794d */ /* 0x000fea0003800000 */
.L_x_0:
[----:B------:R-:W-:-:S00]  /*0260*/  BRA `(.L_x_0) ;  /* 0xfffffffc00fc7947 */ /* 0x000fc0000383ffff */
[----:B------:R-:W-:-:S00]  /*0270*/  NOP ;  /* 0x0000000000007918 */ /* 0x000fc00000000000 */
        /* <DEDUP_REMOVED lines=8> */
.L_x_5:


//--------------------- .text._Z18transposeCoalescedPfS_ii --------------------------
	.section	.text._Z18transposeCoalescedPfS_ii,"ax",@progbits
	.align	128
        .global         _Z18transposeCoalescedPfS_ii
        .type           _Z18transposeCoalescedPfS_ii,@function
        .size           _Z18transposeCoalescedPfS_ii,(.L_x_6 - _Z18transposeCoalescedPfS_ii)
        .other          _Z18transposeCoalescedPfS_ii,@"STO_CUDA_ENTRY STV_DEFAULT"
_Z18transposeCoalescedPfS_ii:
.text._Z18transposeCoalescedPfS_ii:
        /* <DEDUP_REMOVED lines=21> */
[----:B0-----:R-:W-:-:S04]  /*0150*/  @!P0 LEA R0, R5, R0, 0x18 ;  /* 0x0000000005008211 */ /* 0x001fc800078ec0ff */
[----:B------:R-:W-:-:S05]  /*0160*/  @!P0 LEA R0, R8, R0, 0x7 ;  /* 0x0000000008008211 */ /* 0x000fca00078e38ff */
[----:B------:R-:W-:-:S05]  /*0170*/  @!P0 IMAD R5, R6, 0x4, R0 ;  /* 0x0000000406058824 */ /* 0x000fca00078e0200 */
[----:B--2---:R0:W-:Y:S01]  /*0180*/  @!P0 STS [R5], R2 ;  /* 0x0000000205008388 */ /* 0x0041e20000000800 */
[----:B------:R-:W-:Y:S06]  /*0190*/  BAR.SYNC.DEFER_BLOCKING 0x0 ;  /* 0x0000000000007b1d */ /* 0x000fec0000010000 */
[----:B------:R-:W-:Y:S05]  /*01a0*/  @P1 EXIT ;  /* 0x000000000000194d */ /* 0x000fea0003800000 */
[----:B------:R-:W1:Y:S01]  /*01b0*/  S2UR UR5, SR_CgaCtaId ;  /* 0x00000000000579c3 */ /* 0x000e620000008800 */
[----:B------:R-:W-:Y:S01]  /*01c0*/  UMOV UR4, 0x400 ;  /* 0x0000040000047882 */ /* 0x000fe20000000000 */
[----:B------:R-:W-:-:S06]  /*01d0*/  IMAD R7, R7, UR9, R4 ;  /* 0x0000000907077c24 */ /* 0x000fcc000f8e0204 */
[----:B0-----:R-:W0:Y:S01]  /*01e0*/  LDC.64 R2, c[0x0][0x380] ;  /* 0x0000e000ff027b82 */ /* 0x001e220000000a00 */
[----:B-1----:R-:W-:-:S06]  /*01f0*/  ULEA UR4, UR5, UR4, 0x18 ;  /* 0x0000000405047291 */ /* 0x002fcc000f8ec0ff */
[----:B------:R-:W-:Y:S01]  /*0200*/  LEA R0, R6, UR4, 0x7 ;  /* 0x0000000406007c11 */ /* 0x000fe2000f8e38ff */
[----:B0-----:R-:W-:-:S03]  /*0210*/  IMAD.WIDE R2, R7, 0x4, R2 ;  /* 0x0000000407027825 */ /* 0x001fc600078e0202 */
[----:B------:R-:W-:-:S05]  /*0220*/  LEA R0, R8, R0, 0x2 ;  /* 0x0000000008007211 */ /* 0x000fca00078e10ff */
[----:B------:R-:W0:Y:S04]  /*0230*/  LDS R5, [R0] ;  /* 0x0000000000057984 */ /* 0x000e280000000800 */
[----:B0-----:R-:W-:Y:S01]  /*0240*/  STG.E desc[UR6][R2.64], R5 ;  /* 0x0000000502007986 */ /* 0x001fe2000c101906 */
[----:B------:R-:W-:Y:S05]  /*0250*/  EXIT ;  /* 0x000000000000794d */ /* 0x000fea0003800000 */
.L_x_1:
        /* <DEDUP_REMOVED lines=10> */
.L_x_6:


//--------------------- .text._Z14transposeNaivePfS_ii --------------------------
	.section	.text._Z14transposeNaivePfS_ii,"ax",@progbits
	.align	128
        .global         _Z14transposeNaivePfS_ii
        .type           _Z14transposeNaivePfS_ii,@function
        .size           _Z14transposeNaivePfS_ii,(.L_x_7 - _Z14transposeNaivePfS_ii)
        .other          _Z14transposeNaivePfS_ii,@"STO_CUDA_ENTRY STV_DEFAULT"
_Z14transposeNaivePfS_ii:
.text._Z14transposeNaivePfS_ii:
[----:B------:R-:W-:Y:S01]  /*0000*/  LDC R1, c[0x0][0x37c] ;  /* 0x0000df00ff017b82 */ /* 0x000fe20000000800 */
[----:B------:R-:W0:Y:S01]  /*0010*/  S2R R0, SR_CTAID.X ;  /* 0x0000000000007919 */ /* 0x000e220000002500 */
[----:B------:R-:W1:Y:S01]  /*0020*/  LDCU.64 UR6, c[0x0][0x390] ;  /* 0x00007200ff0677ac */ /* 0x000e620008000a00 */
[----:B------:R-:W0:Y:S01]  /*0030*/  S2R R3, SR_TID.X ;  /* 0x0000000000037919 */ /* 0x000e220000002100 */
[----:B------:R-:W2:Y:S01]  /*0040*/  S2R R7, SR_CTAID.Y ;  /* 0x0000000000077919 */ /* 0x000ea20000002600 */
[----:B------:R-:W2:Y:S01]  /*0050*/  S2R R2, SR_TID.Y ;  /* 0x0000000000027919 */ /* 0x000ea20000002200 */
[----:B0-----:R-:W-:-:S04]  /*0060*/  LEA R0, R0, R3, 0x5 ;  /* 0x0000000300007211 */ /* 0x001fc800078e28ff */
[----:B-1----:R-:W-:Y:S02]  /*0070*/  ISETP.GE.AND P0, PT, R0, UR7, PT ;  /* 0x0000000700007c0c */ /* 0x002fe4000bf06270 */
[----:B--2---:R-:W-:-:S04]  /*0080*/  LEA R7, R7, R2, 0x5 ;  /* 0x0000000207077211 */ /* 0x004fc800078e28ff */
[----:B------:R-:W-:-:S13]  /*0090*/  ISETP.GE.OR P0, PT, R7, UR6, P0 ;  /* 0x0000000607007c0c */ /* 0x000fda0008706670 */
[----:B------:R-:W-:Y:S05]  /*00a0*/  @P0 EXIT ;  /* 0x000000000000094d */ /* 0x000fea0003800000 */
[----:B------:R-:W0:Y:S01]  /*00b0*/  LDC.64 R2, c[0x0][0x388] ;  /* 0x0000e200ff027b82 */ /* 0x000e220000000a00 */
[----:B------:R-:W1:Y:S01]  /*00c0*/  LDCU.64 UR4, c[0x0][0x358] ;  /* 0x00006b00ff0477ac */ /* 0x000e620008000a00 */
[----:B------:R-:W-:-:S04]  /*00d0*/  IMAD R5, R0, UR6, R7 ;  /* 0x0000000600057c24 */ /* 0x000fc8000f8e0207 */
[----:B0-----:R-:W-:Y:S02]  /*00e0*/  IMAD.WIDE R2, R5, 0x4, R2 ;  /* 0x0000000405027825 */ /* 0x001fe400078e0202 */
[----:B------:R-:W0:Y:S04]  /*00f0*/  LDC.64 R4, c[0x0][0x380] ;  /* 0x0000e000ff047b82 */ /* 0x000e280000000a00 */
[----:B-1----:R-:W2:Y:S01]  /*0100*/  LDG.E R3, desc[UR4][R2.64] ;  /* 0x0000000402037981 */ /* 0x002ea2000c1e1900 */
[----:B------:R-:W-:-:S04]  /*0110*/  IMAD R7, R7, UR7, R0 ;  /* 0x0000000707077c24 */ /* 0x000fc8000f8e0200 */
[----:B0-----:R-:W-:-:S05]  /*0120*/  IMAD.WIDE R4, R7, 0x4, R4 ;  /* 0x0000000407047825 */ /* 0x001fca00078e0204 */
[----:B--2---:R-:W-:Y:S01]  /*0130*/  STG.E desc[UR4][R4.64], R3 ;  /* 0x0000000304007986 */ /* 0x004fe2000c101904 */
[----:B------:R-:W-:Y:S05]  /*0140*/  EXIT ;  /* 0x000000000000794d */ /* 0x000fea0003800000 */
.L_x_2:
        /* <DEDUP_REMOVED lines=11> */
.L_x_7:


//--------------------- .text._Z13copySharedMemPfS_ii --------------------------
	.section	.text._Z13copySharedMemPfS_ii,"ax",@progbits
	.align	128
        .global         _Z13copySharedMemPfS_ii
        .type           _Z13copySharedMemPfS_ii,@function
        .size           _Z13copySharedMemPfS_ii,(.L_x_8 - _Z13copySharedMemPfS_ii)
        .other          _Z13copySharedMemPfS_ii,@"STO_CUDA_ENTRY STV_DEFAULT"
_Z13copySharedMemPfS_ii:
.text._Z13copySharedMemPfS_ii:
[----:B------:R-:W-:Y:S01]  /*0000*/  LDC R1, c[0x0][0x37c] ;  /* 0x0000df00ff017b82 */ /* 0x000fe20000000800 */
[----:B------:R-:W0:Y:S01]  /*0010*/  S2R R5, SR_CTAID.Y ;  /* 0x0000000000057919 */ /* 0x000e220000002600 */
[----:B------:R-:W1:Y:S01]  /*0020*/  LDCU.64 UR8, c[0x0][0x390] ;  /* 0x00007200ff0877ac */ /* 0x000e620008000a00 */
[----:B------:R-:W0:Y:S01]  /*0030*/  S2R R4, SR_TID.Y ;  /* 0x0000000000047919 */ /* 0x000e220000002200 */
[----:B------:R-:W2:Y:S01]  /*0040*/  LDCU.64 UR6, c[0x0][0x358] ;  /* 0x00006b00ff0677ac */ /* 0x000ea20008000a00 */
[----:B------:R-:W3:Y:S01]  /*0050*/  S2R R0, SR_CTAID.X ;  /* 0x0000000000007919 */ /* 0x000ee20000002500 */
[----:B------:R-:W3:Y:S01]  /*0060*/  S2R R9, SR_TID.X ;  /* 0x0000000000097919 */ /* 0x000ee20000002100 */
[----:B0-----:R-:W-:-:S04]  /*0070*/  LEA R5, R5, R4, 0x5 ;  /* 0x0000000405057211 */ /* 0x001fc800078e28ff */
[----:B-1----:R-:W-:Y:S02]  /*0080*/  ISETP.GE.AND P0, PT, R5, UR9, PT ;  /* 0x0000000905007c0c */ /* 0x002fe4000bf06270 */
[----:B---3--:R-:W-:-:S04]  /*0090*/  LEA R0, R0, R9, 0x5 ;  /* 0x0000000900007211 */ /* 0x008fc800078e28ff */
[----:B------:R-:W-:-:S13]  /*00a0*/  ISETP.LT.AND P0, PT, R0, UR8, !P0 ;  /* 0x0000000800007c0c */ /* 0x000fda000c701270 */
[----:B------:R-:W0:Y:S01]  /*00b0*/  @P0 LDC.64 R2, c[0x0][0x388] ;  /* 0x0000e200ff020b82 */ /* 0x000e220000000a00 */
[----:B------:R-:W-:-:S04]  /*00c0*/  @P0 IMAD R7, R5, UR8, R0 ;  /* 0x0000000805070c24 */ /* 0x000fc8000f8e0200 */
[----:B0-----:R-:W-:-:S06]  /*00d0*/  @P0 IMAD.WIDE R2, R7, 0x4, R2 ;  /* 0x0000000407020825 */ /* 0x001fcc00078e0202 */
[----:B--2---:R-:W2:Y:S01]  /*00e0*/  @P0 LDG.E R3, desc[UR6][R2.64] ;  /* 0x0000000602030981 */ /* 0x004ea2000c1e1900 */
[----:B------:R-:W0:Y:S01]  /*00f0*/  S2UR UR5, SR_CgaCtaId ;  /* 0x00000000000579c3 */ /* 0x000e220000008800 */
[----:B------:R-:W-:Y:S02]  /*0100*/  UMOV UR4, 0x400 ;  /* 0x0000040000047882 */ /* 0x000fe40000000000 */
[----:B0-----:R-:W-:-:S06]  /*0110*/  ULEA UR4, UR5, UR4, 0x18 ;  /* 0x0000000405047291 */ /* 0x001fcc000f8ec0ff */
[----:B------:R-:W-:-:S04]  /*0120*/  LEA R4, R4, UR4, 0x7 ;  /* 0x0000000404047c11 */ /* 0x000fc8000f8e38ff */
[----:B------:R-:W-:-:S05]  /*0130*/  LEA R4, R9, R4, 0x2 ;  /* 0x0000000409047211 */ /* 0x000fca00078e10ff */
[----:B--2---:R0:W-:Y:S01]  /*0140*/  @P0 STS [R4], R3 ;  /* 0x0000000304000388 */ /* 0x0041e20000000800 */
[----:B------:R-:W-:Y:S06]  /*0150*/  BAR.SYNC.DEFER_BLOCKING 0x0 ;  /* 0x0000000000007b1d */ /* 0x000fec0000010000 */
[----:B------:R-:W-:Y:S05]  /*0160*/  @!P0 EXIT ;  /* 0x000000000000894d */ /* 0x000fea0003800000 */
[----:B------:R-:W1:Y:S01]  /*0170*/  LDS R7, [R4] ;  /* 0x0000000004077984 */ /* 0x000e620000000800 */
[----:B0-----:R-:W0:Y:S01]  /*0180*/  LDC.64 R2, c[0x0][0x380] ;  /* 0x0000e000ff027b82 */ /* 0x001e220000000a00 */
[----:B------:R-:W-:-:S04]  /*0190*/  IMAD R5, R5, UR8, R0 ;  /* 0x0000000805057c24 */ /* 0x000fc8000f8e0200 */
[----:B0-----:R-:W-:-:S05]  /*01a0*/  IMAD.WIDE R2, R5, 0x4, R2 ;  /* 0x0000000405027825 */ /* 0x001fca00078e0202 */
[----:B-1----:R-:W-:Y:S01]  /*01b0*/  STG.E desc[UR6][R2.64], R7 ;  /* 0x0000000702007986 */ /* 0x002fe2000c101906 */
[----:B------:R-:W-:Y:S05]  /*01c0*/  EXIT ;  /* 0x000000000000794d */ /* 0x000fea0003800000 */
.L_x_3:
        /* <DEDUP_REMOVED lines=11> */
.L_x_8:


//--------------------- .text._Z4copyPfS_ii       --------------------------
	.section	.text._Z4copyPfS_ii,"ax",@progbits
	.align	128
        .global         _Z4copyPfS_ii
        .type           _Z4copyPfS_ii,@function
        .size           _Z4copyPfS_ii,(.L_x_9 - _Z4copyPfS_ii)
        .other          _Z4copyPfS_ii,@"STO_CUDA_ENTRY STV_DEFAULT"
_Z4copyPfS_ii:
.text._Z4copyPfS_ii:
[----:B------:R-:W-:Y:S01]  /*0000*/  LDC R1, c[0x0][0x37c] ;  /* 0x0000df00ff017b82 */ /* 0x000fe20000000800 */
[----:B------:R-:W0:Y:S01]  /*0010*/  S2R R5, SR_CTAID.Y ;  /* 0x0000000000057919 */ /* 0x000e220000002600 */
[----:B------:R-:W1:Y:S01]  /*0020*/  LDCU.64 UR6, c[0x0][0x390] ;  /* 0x00007200ff0677ac */ /* 0x000e620008000a00 */
[----:B------:R-:W0:Y:S01]  /*0030*/  S2R R2, SR_TID.Y ;  /* 0x0000000000027919 */ /* 0x000e220000002200 */
[----:B------:R-:W2:Y:S01]  /*0040*/  S2R R0, SR_CTAID.X ;  /* 0x0000000000007919 */ /* 0x000ea20000002500 */
[----:B------:R-:W2:Y:S01]  /*0050*/  S2R R3, SR_TID.X ;  /* 0x0000000000037919 */ /* 0x000ea20000002100 */
[----:B0-----:R-:W-:-:S04]  /*0060*/  LEA R5, R5, R2, 0x5 ;  /* 0x0000000205057211 */ /* 0x001fc800078e28ff */
[----:B-1----:R-:W-:Y:S02]  /*0070*/  ISETP.GE.AND P0, PT, R5, UR7, PT ;  /* 0x0000000705007c0c */ /* 0x002fe4000bf06270 */
[----:B--2---:R-:W-:-:S04]  /*0080*/  LEA R0, R0, R3, 0x5 ;  /* 0x0000000300007211 */ /* 0x004fc800078e28ff */
[----:B------:R-:W-:-:S13]  /*0090*/  ISETP.GE.OR P0, PT, R0, UR6, P0 ;  /* 0x0000000600007c0c */ /* 0x000fda0008706670 */
[----:B------:R-:W-:Y:S05]  /*00a0*/  @P0 EXIT ;  /* 0x000000000000094d */ /* 0x000fea0003800000 */
[----:B------:R-:W0:Y:S01]  /*00b0*/  LDC.64 R2, c[0x0][0x388] ;  /* 0x0000e200ff027b82 */ /* 0x000e220000000a00 */
[----:B------:R-:W1:Y:S01]  /*00c0*/  LDCU.64 UR4, c[0x0][0x358] ;  /* 0x00006b00ff0477ac */ /* 0x000e620008000a00 */
[----:B------:R-:W-:-:S06]  /*00d0*/  IMAD R7, R5, UR6, R0 ;  /* 0x0000000605077c24 */ /* 0x000fcc000f8e0200 */
[----:B------:R-:W2:Y:S01]  /*00e0*/  LDC.64 R4, c[0x0][0x380] ;  /* 0x0000e000ff047b82 */ /* 0x000ea20000000a00 */
[----:B0-----:R-:W-:-:S06]  /*00f0*/  IMAD.WIDE R2, R7, 0x4, R2 ;  /* 0x0000000407027825 */ /* 0x001fcc00078e0202 */
[----:B-1----:R-:W3:Y:S01]  /*0100*/  LDG.E R3, desc[UR4][R2.64] ;  /* 0x0000000402037981 */ /* 0x002ee2000c1e1900 */
[----:B--2---:R-:W-:-:S05]  /*0110*/  IMAD.WIDE R4, R7, 0x4, R4 ;  /* 0x0000000407047825 */ /* 0x004fca00078e0204 */
[----:B---3--:R-:W-:Y:S01]  /*0120*/  STG.E desc[UR4][R4.64], R3 ;  /* 0x0000000304007986 */ /* 0x008fe2000c101904 */
[----:B------:R-:W-:Y:S05]  /*0130*/  EXIT ;  /* 0x000000000000794d */ /* 0x000fea0003800000 */
.L_x_4:
        /* <DEDUP_REMOVED lines=12> */
.L_x_9:


//--------------------- .nv.shared._Z24transposeNoBankConflictsPfS_ii --------------------------
	.section	.nv.shared._Z24transposeNoBankConflictsPfS_ii,"aw",@nobits
	.sectionflags	@""
	.align	4
.nv.shared._Z24transposeNoBankConflictsPfS_ii:
	.zero		5248


//--------------------- .nv.shared.reserved.0     --------------------------
	.section	.nv.shared.reserved.0,"aw",@nobits
	.weak		__nv_reservedSMEM_offset_0_alias
	.size		__nv_reservedSMEM_offset_0_alias, 0, 64
	.other		__nv_reservedSMEM_offset_0_alias,@"STO_CUDA_RESERVED_SHARED STV_DEFAULT"
__nv_reservedSMEM_offset_0_alias:
	.zero		0
	.zero		64


//--------------------- .nv.shared._Z18transposeCoalescedPfS_ii --------------------------
	.section	.nv.shared._Z18transposeCoalescedPfS_ii,"aw",@nobits
	.sectionflags	@""
	.align	4
.nv.shared._Z18transposeCoalescedPfS_ii:
	.zero		5120


//--------------------- .nv.shared._Z13copySharedMemPfS_ii --------------------------
	.section	.nv.shared._Z13copySharedMemPfS_ii,"aw",@nobits
	.sectionflags	@""
	.align	4
.nv.shared._Z13copySharedMemPfS_ii:
	.zero		5120


//--------------------- .nv.constant0._Z24transposeNoBankConflictsPfS_ii --------------------------
	.section	.nv.constant0._Z24transposeNoBankConflictsPfS_ii,"a",@progbits
	.sectionflags	@""
	.align	4
.nv.constant0._Z24transposeNoBankConflictsPfS_ii:
	.zero		920


//--------------------- .nv.constant0._Z18transposeCoalescedPfS_ii --------------------------
	.section	.nv.constant0._Z18transposeCoalescedPfS_ii,"a",@progbits
	.sectionflags	@""
	.align	4
.nv.constant0._Z18transposeCoalescedPfS_ii:
	.zero		920


//--------------------- .nv.constant0._Z14transposeNaivePfS_ii --------------------------
	.section	.nv.constant0._Z14transposeNaivePfS_ii,"a",@progbits
	.sectionflags	@""
	.align	4
.nv.constant0._Z14transposeNaivePfS_ii:
	.zero		920


//--------------------- .nv.constant0._Z13copySharedMemPfS_ii --------------------------
	.section	.nv.constant0._Z13copySharedMemPfS_ii,"a",@progbits
	.sectionflags	@""
	.align	4
.nv.constant0._Z13copySharedMemPfS_ii:
	.zero		920


//--------------------- .nv.constant0._Z4copyPfS_ii --------------------------
	.section	.nv.constant0._Z4copyPfS_ii,"a",@progbits
	.sectionflags	@""
	.align	4
.nv.constant0._Z4copyPfS_ii:
	.zero		920


//--------------------- SYMBOLS --------------------------

	.type		.nv.reservedSmem.offset0,@object
	.size		.nv.reservedSmem.offset0,0x4
	.type		.nv.reservedSmem.cap,@object
	.size		.nv.reservedSmem.cap,0x4
